//
// Generated by NVIDIA NVVM Compiler
//
// Compiler Build ID: CL-36424714
// Cuda compilation tools, release 13.0, V13.0.88
// Based on NVVM 20.0.0
//

.version 9.0
.target sm_100
.address_size 64

	// .globl	_Z12HolaDesdeGPUv
.extern .func  (.param .b32 func_retval0) vprintf
(
	.param .b64 vprintf_param_0,
	.param .b64 vprintf_param_1
)
;
.global .align 1 .b8 $str[46] = {72, 111, 108, 97, 32, 109, 117, 110, 100, 111, 32, 100, 101, 115, 100, 101, 32, 71, 80, 85, 32, 40, 100, 101, 118, 105, 99, 101, 32, 111, 32, 100, 105, 115, 112, 111, 115, 105, 116, 105, 118, 111, 41, 33, 10};

.visible .entry _Z12HolaDesdeGPUv()
{
	.reg .b32 	%r<3>;
	.reg .b64 	%rd<3>;

	mov.u64 	%rd1, $str;
	cvta.global.u64 	%rd2, %rd1;
	{ // callseq 0, 0
	.param .b64 param0;
	st.param.b64 	[param0], %rd2;
	.param .b64 param1;
	st.param.b64 	[param1], 0;
	.param .b32 retval0;
	call.uni (retval0), 
	vprintf, 
	(
	param0, 
	param1
	);
	ld.param.b32 	%r1, [retval0];
	} // callseq 0
	ret;

}


// ===== COMPILED SASS (sm_100) =====

	.target	sm_100

	.elftype	@"ET_EXEC"


//--------------------- .note.nv.tkinfo           --------------------------
	.section	.note.nv.tkinfo,"",@"SHT_NOTE"
	.sectionflags	@"SHF_NOTE_NV_TKINFO"
	.tkinfo
        /*0018*/ 	.word	0x00000002
        /*0030*/ 	.string	""
        /*0030*/ 	.string	"ptxas"
        /*0030*/ 	.string	"Cuda compilation tools, release 13.0, V13.0.88"
        /*0030*/ 	.string	"Build cuda_13.0.r13.0/compiler.36424714_0"
        /*0030*/ 	.string	"-arch sm_100 -m 64 "



//--------------------- .note.nv.cuinfo           --------------------------
	.section	.note.nv.cuinfo,"",@"SHT_NOTE"
	.sectionflags	@"SHF_NOTE_NV_CUINFO"
        /*0018*/ 	.short	0x0002
        /*001a*/ 	.short	0x0064
        /*001c*/ 	.short	0x0082
	.zero		2


//--------------------- .nv.info                  --------------------------
	.section	.nv.info,"",@"SHT_CUDA_INFO"
	.align	4


	//----- nvinfo : EIATTR_REGCOUNT
	.align		4
        /*0000*/ 	.byte	0x04, 0x2f
        /*0002*/ 	.short	(.L_2 - .L_1)
	.align		4
.L_1:
        /*0004*/ 	.word	index@(_Z12HolaDesdeGPUv)
        /*0008*/ 	.word	0x00000018


	//----- nvinfo : EIATTR_FRAME_SIZE
	.align		4
.L_2:
        /*000c*/ 	.byte	0x04, 0x11
        /*000e*/ 	.short	(.L_4 - .L_3)
	.align		4
.L_3:
        /*0010*/ 	.word	index@(_Z12HolaDesdeGPUv)
        /*0014*/ 	.word	0x00000000


	//----- nvinfo : EIATTR_MIN_STACK_SIZE
	.align		4
.L_4:
        /*0018*/ 	.byte	0x04, 0x12
        /*001a*/ 	.short	(.L_6 - .L_5)
	.align		4
.L_5:
        /*001c*/ 	.word	index@(_Z12HolaDesdeGPUv)
        /*0020*/ 	.word	0x00000000
.L_6:


//--------------------- .nv.compat                --------------------------
	.section	.nv.compat,"",@"SHT_CUDA_COMPAT_INFO"
	.align	4
        /*0000*/ 	.byte	0x02, 0x09, 0x00, 0x00, 0x02, 0x02, 0x01, 0x00, 0x02, 0x05, 0x05, 0x00, 0x03, 0x07, 0x01, 0x01
        /*0010*/ 	.byte	0x02, 0x03, 0x00, 0x00, 0x02, 0x06, 0x01, 0x00, 0x04, 0x0b, 0x08, 0x00, 0x09, 0x00, 0x00, 0x00
        /*0020*/ 	.byte	0x00, 0x00, 0x00, 0x00


//--------------------- .nv.info._Z12HolaDesdeGPUv --------------------------
	.section	.nv.info._Z12HolaDesdeGPUv,"",@"SHT_CUDA_INFO"
	.sectionflags	@""
	.align	4


	//----- nvinfo : EIATTR_CUDA_API_VERSION
	.align		4
        /*0000*/ 	.byte	0x04, 0x37
        /*0002*/ 	.short	(.L_8 - .L_7)
.L_7:
        /*0004*/ 	.word	0x00000082


	//----- nvinfo : EIATTR_SPARSE_MMA_MASK
	.align		4
.L_8:
        /*0008*/ 	.byte	0x03, 0x50
        /*000a*/ 	.short	0x0000


	//----- nvinfo : EIATTR_MAXREG_COUNT
	.align		4
        /*000c*/ 	.byte	0x03, 0x1b
        /*000e*/ 	.short	0x00ff


	//----- nvinfo : EIATTR_EXTERNS
	.align		4
        /*0010*/ 	.byte	0x04, 0x0f
        /*0012*/ 	.short	(.L_10 - .L_9)


	//   ....[0]....
	.align		4
.L_9:
        /*0014*/ 	.word	index@(vprintf)


	//----- nvinfo : EIATTR_MERCURY_ISA_VERSION
	.align		4
.L_10:
        /*0018*/ 	.byte	0x03, 0x5f
        /*001a*/ 	.short	0x0101


	//----- nvinfo : EIATTR_VRC_CTA_INIT_COUNT
	.align		4
        /*001c*/ 	.byte	0x02, 0x4a
	.zero		1
	.zero		1


	//----- nvinfo : EIATTR_SYSCALL_OFFSETS
	.align		4
        /*0020*/ 	.byte	0x04, 0x46
        /*0022*/ 	.short	(.L_12 - .L_11)


	//   ....[0]....
.L_11:
        /*0024*/ 	.word	0x00000080


	//----- nvinfo : EIATTR_EXIT_INSTR_OFFSETS
	.align		4
.L_12:
        /*0028*/ 	.byte	0x04, 0x1c
        /*002a*/ 	.short	(.L_14 - .L_13)


	//   ....[0]....
.L_13:
        /*002c*/ 	.word	0x00000090


	//----- nvinfo : EIATTR_SW_WAR
	.align		4
.L_14:
        /*0030*/ 	.byte	0x04, 0x36
        /*0032*/ 	.short	(.L_16 - .L_15)
.L_15:
        /*0034*/ 	.word	0x00000008
.L_16:


//--------------------- .nv.callgraph             --------------------------
	.section	.nv.callgraph,"",@"SHT_CUDA_CALLGRAPH"
	.align	4
	.sectionentsize	8
	.align		4
        /*0000*/ 	.word	0x00000000
	.align		4
        /*0004*/ 	.word	0xffffffff
	.align		4
        /*0008*/ 	.word	index@(_Z12HolaDesdeGPUv)
	.align		4
        /*000c*/ 	.word	index@(vprintf)
	.align		4
        /*0010*/ 	.word	0x00000000
	.align		4
        /*0014*/ 	.word	0xfffffffe
	.align		4
        /*0018*/ 	.word	0x00000000
	.align		4
        /*001c*/ 	.word	0xfffffffd
	.align		4
        /*0020*/ 	.word	0x00000000
	.align		4
        /*0024*/ 	.word	0xfffffffc


//--------------------- .nv.constant4             --------------------------
	.section	.nv.constant4,"a",@progbits
	.align	8
	.align		8
.nv.constant4:
        /*0000*/ 	.dword	vprintf
	.align		8
        /*0008*/ 	.dword	$str


//--------------------- .text._Z12HolaDesdeGPUv   --------------------------
	.section	.text._Z12HolaDesdeGPUv,"ax",@progbits
	.align	128
        .global         _Z12HolaDesdeGPUv
        .type           _Z12HolaDesdeGPUv,@function
        .size           _Z12HolaDesdeGPUv,(.L_x_2 - _Z12HolaDesdeGPUv)
        .other          _Z12HolaDesdeGPUv,@"STO_CUDA_ENTRY STV_DEFAULT"
_Z12HolaDesdeGPUv:
.text._Z12HolaDesdeGPUv:
[----:B------:R-:W0:Y:S01]  /*0000*/  LDC R1, c[0x0][0x37c] ;  /* 0x0000df00ff017b82 */ /* 0x000e220000000800 */
[----:B------:R-:W-:Y:S01]  /*0010*/  MOV R0, 0x0 ;  /* 0x0000000000007802 */ /* 0x000fe20000000f00 */
[----:B------:R-:W1:Y:S01]  /*0020*/  LDCU.64 UR4, c[0x4][0x8] ;  /* 0x01000100ff0477ac */ /* 0x000e620008000a00 */
[----:B------:R-:W-:-:S05]  /*0030*/  CS2R R6, SRZ ;  /* 0x0000000000067805 */ /* 0x000fca000001ff00 */
[----:B------:R2:W3:Y:S01]  /*0040*/  LDC.64 R2, c[0x4][R0] ;  /* 0x0100000000027b82 */ /* 0x0004e20000000a00 */
[----:B-1----:R-:W-:Y:S02]  /*0050*/  IMAD.U32 R4, RZ, RZ, UR4 ;  /* 0x00000004ff047e24 */ /* 0x002fe4000f8e00ff */
[----:B--2---:R-:W-:-:S07]  /*0060*/  IMAD.U32 R5, RZ, RZ, UR5 ;  /* 0x00000005ff057e24 */ /* 0x004fce000f8e00ff */
[----:B------:R-:W-:-:S07]  /*0070*/  LEPC R20, `(.L_x_0) ;  /* 0x000000001014794e */ /* 0x000fce0000000000 */
[----:B0--3--:R-:W-:Y:S05]  /*0080*/  CALL.ABS.NOINC R2 ;  /* 0x0000000002007343 */ /* 0x009fea0003c00000 */
.L_x_0:
[----:B------:R-:W-:Y:S05]  /*0090*/  EXIT ;  /* 0x000000000000794d */ /* 0x000fea0003800000 */
.L_x_1:
[----:B------:R-:W-:-:S00]  /*00a0*/  BRA `(.L_x_1) ;  /* 0xfffffffc00fc7947 */ /* 0x000fc0000383ffff */
[----:B------:R-:W-:-:S00]  /*00b0*/  NOP ;  /* 0x0000000000007918 */ /* 0x000fc00000000000 */
        /* <DEDUP_REMOVED lines=12> */
.L_x_2:


//--------------------- .nv.global.init           --------------------------
	.section	.nv.global.init,"aw",@progbits
.nv.global.init:
	.type		$str,@object
	.size		$str,(.L_0 - $str)
$str:
        /*0000*/ 	.byte	0x48, 0x6f, 0x6c, 0x61, 0x20, 0x6d, 0x75, 0x6e, 0x64, 0x6f, 0x20, 0x64, 0x65, 0x73, 0x64, 0x65
        /*0010*/ 	.byte	0x20, 0x47, 0x50, 0x55, 0x20, 0x28, 0x64, 0x65, 0x76, 0x69, 0x63, 0x65, 0x20, 0x6f, 0x20, 0x64
        /*0020*/ 	.byte	0x69, 0x73, 0x70, 0x6f, 0x73, 0x69, 0x74, 0x69, 0x76, 0x6f, 0x29, 0x21, 0x0a, 0x00
.L_0:


//--------------------- .nv.shared.reserved.0     --------------------------
	.section	.nv.shared.reserved.0,"aw",@nobits
	.weak		__nv_reservedSMEM_offset_0_alias
	.size		__nv_reservedSMEM_offset_0_alias, 0, 64
	.other		__nv_reservedSMEM_offset_0_alias,@"STO_CUDA_RESERVED_SHARED STV_DEFAULT"
__nv_reservedSMEM_offset_0_alias:
	.zero		0
	.zero		64


//--------------------- .nv.constant0._Z12HolaDesdeGPUv --------------------------
	.section	.nv.constant0._Z12HolaDesdeGPUv,"a",@progbits
	.sectionflags	@""
	.align	4
.nv.constant0._Z12HolaDesdeGPUv:
	.zero		896


//--------------------- SYMBOLS --------------------------

	.type		.nv.reservedSmem.offset0,@object
	.size		.nv.reservedSmem.offset0,0x4
	.type		vprintf,@function
